//
// Generated by NVIDIA NVVM Compiler
//
// Compiler Build ID: CL-36424714
// Cuda compilation tools, release 13.0, V13.0.88
// Based on NVVM 20.0.0
//

.version 9.0
.target sm_100
.address_size 64

	// .globl	_Z14fitness_kernelv

.visible .entry _Z14fitness_kernelv()
{


	ret;

}


// ===== COMPILED SASS (sm_100) =====

	.target	sm_100

	.elftype	@"ET_EXEC"


//--------------------- .note.nv.tkinfo           --------------------------
	.section	.note.nv.tkinfo,"",@"SHT_NOTE"
	.sectionflags	@"SHF_NOTE_NV_TKINFO"
	.tkinfo
        /*0018*/ 	.word	0x00000002
        /*0030*/ 	.string	""
        /*0030*/ 	.string	"ptxas"
        /*0030*/ 	.string	"Cuda compilation tools, release 13.0, V13.0.88"
        /*0030*/ 	.string	"Build cuda_13.0.r13.0/compiler.36424714_0"
        /*0030*/ 	.string	"-arch sm_100 -m 64 "



//--------------------- .note.nv.cuinfo           --------------------------
	.section	.note.nv.cuinfo,"",@"SHT_NOTE"
	.sectionflags	@"SHF_NOTE_NV_CUINFO"
        /*0018*/ 	.short	0x0002
        /*001a*/ 	.short	0x0064
        /*001c*/ 	.short	0x0082
	.zero		2


//--------------------- .nv.info                  --------------------------
	.section	.nv.info,"",@"SHT_CUDA_INFO"
	.align	4


	//----- nvinfo : EIATTR_REGCOUNT
	.align		4
        /*0000*/ 	.byte	0x04, 0x2f
        /*0002*/ 	.short	(.L_1 - .L_0)
	.align		4
.L_0:
        /*0004*/ 	.word	index@(_Z14fitness_kernelv)
        /*0008*/ 	.word	0x00000004


	//----- nvinfo : EIATTR_FRAME_SIZE
	.align		4
.L_1:
        /*000c*/ 	.byte	0x04, 0x11
        /*000e*/ 	.short	(.L_3 - .L_2)
	.align		4
.L_2:
        /*0010*/ 	.word	index@(_Z14fitness_kernelv)
        /*0014*/ 	.word	0x00000000


	//----- nvinfo : EIATTR_MIN_STACK_SIZE
	.align		4
.L_3:
        /*0018*/ 	.byte	0x04, 0x12
        /*001a*/ 	.short	(.L_5 - .L_4)
	.align		4
.L_4:
        /*001c*/ 	.word	index@(_Z14fitness_kernelv)
        /*0020*/ 	.word	0x00000000
.L_5:


//--------------------- .nv.compat                --------------------------
	.section	.nv.compat,"",@"SHT_CUDA_COMPAT_INFO"
	.align	4
        /*0000*/ 	.byte	0x02, 0x09, 0x00, 0x00, 0x02, 0x02, 0x01, 0x00, 0x02, 0x05, 0x05, 0x00, 0x03, 0x07, 0x01, 0x01
        /*0010*/ 	.byte	0x02, 0x03, 0x00, 0x00, 0x02, 0x06, 0x01, 0x00, 0x04, 0x0b, 0x08, 0x00, 0x09, 0x00, 0x00, 0x00
        /*0020*/ 	.byte	0x00, 0x00, 0x00, 0x00


//--------------------- .nv.info._Z14fitness_kernelv --------------------------
	.section	.nv.info._Z14fitness_kernelv,"",@"SHT_CUDA_INFO"
	.sectionflags	@""
	.align	4


	//----- nvinfo : EIATTR_CUDA_API_VERSION
	.align		4
        /*0000*/ 	.byte	0x04, 0x37
        /*0002*/ 	.short	(.L_7 - .L_6)
.L_6:
        /*0004*/ 	.word	0x00000082


	//----- nvinfo : EIATTR_SPARSE_MMA_MASK
	.align		4
.L_7:
        /*0008*/ 	.byte	0x03, 0x50
        /*000a*/ 	.short	0x0000


	//----- nvinfo : EIATTR_MAXREG_COUNT
	.align		4
        /*000c*/ 	.byte	0x03, 0x1b
        /*000e*/ 	.short	0x00ff


	//----- nvinfo : EIATTR_MERCURY_ISA_VERSION
	.align		4
        /*0010*/ 	.byte	0x03, 0x5f
        /*0012*/ 	.short	0x0101


	//----- nvinfo : EIATTR_VRC_CTA_INIT_COUNT
	.align		4
        /*0014*/ 	.byte	0x02, 0x4a
	.zero		1
	.zero		1


	//----- nvinfo : EIATTR_EXIT_INSTR_OFFSETS
	.align		4
        /*0018*/ 	.byte	0x04, 0x1c
        /*001a*/ 	.short	(.L_9 - .L_8)


	//   ....[0]....
.L_8:
        /*001c*/ 	.word	0x00000010


	//----- nvinfo : EIATTR_SW_WAR
	.align		4
.L_9:
        /*0020*/ 	.byte	0x04, 0x36
        /*0022*/ 	.short	(.L_11 - .L_10)
.L_10:
        /*0024*/ 	.word	0x00000008
.L_11:


//--------------------- .nv.callgraph             --------------------------
	.section	.nv.callgraph,"",@"SHT_CUDA_CALLGRAPH"
	.align	4
	.sectionentsize	8
	.align		4
        /*0000*/ 	.word	0x00000000
	.align		4
        /*0004*/ 	.word	0xffffffff
	.align		4
        /*0008*/ 	.word	0x00000000
	.align		4
        /*000c*/ 	.word	0xfffffffe
	.align		4
        /*0010*/ 	.word	0x00000000
	.align		4
        /*0014*/ 	.word	0xfffffffd
	.align		4
        /*0018*/ 	.word	0x00000000
	.align		4
        /*001c*/ 	.word	0xfffffffc


//--------------------- .text._Z14fitness_kernelv --------------------------
	.section	.text._Z14fitness_kernelv,"ax",@progbits
	.align	128
        .global         _Z14fitness_kernelv
        .type           _Z14fitness_kernelv,@function
        .size           _Z14fitness_kernelv,(.L_x_1 - _Z14fitness_kernelv)
        .other          _Z14fitness_kernelv,@"STO_CUDA_ENTRY STV_DEFAULT"
_Z14fitness_kernelv:
.text._Z14fitness_kernelv:
[----:B------:R-:W-:Y:S01]  /*0000*/  LDC R1, c[0x0][0x37c] ;  /* 0x0000df00ff017b82 */ /* 0x000fe20000000800 */
[----:B------:R-:W-:Y:S05]  /*0010*/  EXIT ;  /* 0x000000000000794d */ /* 0x000fea0003800000 */
.L_x_0:
[----:B------:R-:W-:-:S00]  /*0020*/  BRA `(.L_x_0) ;  /* 0xfffffffc00fc7947 */ /* 0x000fc0000383ffff */
[----:B------:R-:W-:-:S00]  /*0030*/  NOP ;  /* 0x0000000000007918 */ /* 0x000fc00000000000 */
        /* <DEDUP_REMOVED lines=12> */
.L_x_1:


//--------------------- .nv.shared.reserved.0     --------------------------
	.section	.nv.shared.reserved.0,"aw",@nobits
	.weak		__nv_reservedSMEM_offset_0_alias
	.size		__nv_reservedSMEM_offset_0_alias, 0, 64
	.other		__nv_reservedSMEM_offset_0_alias,@"STO_CUDA_RESERVED_SHARED STV_DEFAULT"
__nv_reservedSMEM_offset_0_alias:
	.zero		0
	.zero		64


//--------------------- .nv.constant0._Z14fitness_kernelv --------------------------
	.section	.nv.constant0._Z14fitness_kernelv,"a",@progbits
	.sectionflags	@""
	.align	4
.nv.constant0._Z14fitness_kernelv:
	.zero		896


//--------------------- SYMBOLS --------------------------

	.type		.nv.reservedSmem.offset0,@object
	.size		.nv.reservedSmem.offset0,0x4
